//
// Generated by NVIDIA NVVM Compiler
//
// Compiler Build ID: CL-36424714
// Cuda compilation tools, release 13.0, V13.0.88
// Based on NVVM 20.0.0
//

.version 9.0
.target sm_100
.address_size 64

	// .globl	_Z6kernelPi

.visible .entry _Z6kernelPi(
	.param .u64 .ptr .align 1 _Z6kernelPi_param_0
)
{
	.reg .b32 	%r<2>;
	.reg .b64 	%rd<3>;

	ld.param.u64 	%rd1, [_Z6kernelPi_param_0];
	cvta.to.global.u64 	%rd2, %rd1;
	atom.global.add.u32 	%r1, [%rd2], 1;
	ret;

}


// ===== COMPILED SASS (sm_100) =====

	.target	sm_100

	.elftype	@"ET_EXEC"


//--------------------- .note.nv.tkinfo           --------------------------
	.section	.note.nv.tkinfo,"",@"SHT_NOTE"
	.sectionflags	@"SHF_NOTE_NV_TKINFO"
	.tkinfo
        /*0018*/ 	.word	0x00000002
        /*0030*/ 	.string	""
        /*0030*/ 	.string	"ptxas"
        /*0030*/ 	.string	"Cuda compilation tools, release 13.0, V13.0.88"
        /*0030*/ 	.string	"Build cuda_13.0.r13.0/compiler.36424714_0"
        /*0030*/ 	.string	"-arch sm_100 -m 64 "



//--------------------- .note.nv.cuinfo           --------------------------
	.section	.note.nv.cuinfo,"",@"SHT_NOTE"
	.sectionflags	@"SHF_NOTE_NV_CUINFO"
        /*0018*/ 	.short	0x0002
        /*001a*/ 	.short	0x0064
        /*001c*/ 	.short	0x0082
	.zero		2


//--------------------- .nv.info                  --------------------------
	.section	.nv.info,"",@"SHT_CUDA_INFO"
	.align	4


	//----- nvinfo : EIATTR_REGCOUNT
	.align		4
        /*0000*/ 	.byte	0x04, 0x2f
        /*0002*/ 	.short	(.L_1 - .L_0)
	.align		4
.L_0:
        /*0004*/ 	.word	index@(_Z6kernelPi)
        /*0008*/ 	.word	0x00000008


	//----- nvinfo : EIATTR_FRAME_SIZE
	.align		4
.L_1:
        /*000c*/ 	.byte	0x04, 0x11
        /*000e*/ 	.short	(.L_3 - .L_2)
	.align		4
.L_2:
        /*0010*/ 	.word	index@(_Z6kernelPi)
        /*0014*/ 	.word	0x00000000


	//----- nvinfo : EIATTR_MIN_STACK_SIZE
	.align		4
.L_3:
        /*0018*/ 	.byte	0x04, 0x12
        /*001a*/ 	.short	(.L_5 - .L_4)
	.align		4
.L_4:
        /*001c*/ 	.word	index@(_Z6kernelPi)
        /*0020*/ 	.word	0x00000000
.L_5:


//--------------------- .nv.compat                --------------------------
	.section	.nv.compat,"",@"SHT_CUDA_COMPAT_INFO"
	.align	4
        /*0000*/ 	.byte	0x02, 0x09, 0x00, 0x00, 0x02, 0x02, 0x01, 0x00, 0x02, 0x05, 0x05, 0x00, 0x03, 0x07, 0x01, 0x01
        /*0010*/ 	.byte	0x02, 0x03, 0x00, 0x00, 0x02, 0x06, 0x01, 0x00, 0x04, 0x0b, 0x08, 0x00, 0x09, 0x00, 0x00, 0x00
        /*0020*/ 	.byte	0x00, 0x00, 0x00, 0x00


//--------------------- .nv.info._Z6kernelPi      --------------------------
	.section	.nv.info._Z6kernelPi,"",@"SHT_CUDA_INFO"
	.sectionflags	@""
	.align	4


	//----- nvinfo : EIATTR_CUDA_API_VERSION
	.align		4
        /*0000*/ 	.byte	0x04, 0x37
        /*0002*/ 	.short	(.L_7 - .L_6)
.L_6:
        /*0004*/ 	.word	0x00000082


	//----- nvinfo : EIATTR_KPARAM_INFO
	.align		4
.L_7:
        /*0008*/ 	.byte	0x04, 0x17
        /*000a*/ 	.short	(.L_9 - .L_8)
.L_8:
        /*000c*/ 	.word	0x00000000
        /*0010*/ 	.short	0x0000
        /*0012*/ 	.short	0x0000
        /*0014*/ 	.byte	0x00, 0xf5, 0x21, 0x00


	//----- nvinfo : EIATTR_SPARSE_MMA_MASK
	.align		4
.L_9:
        /*0018*/ 	.byte	0x03, 0x50
        /*001a*/ 	.short	0x0000


	//----- nvinfo : EIATTR_MAXREG_COUNT
	.align		4
        /*001c*/ 	.byte	0x03, 0x1b
        /*001e*/ 	.short	0x00ff


	//----- nvinfo : EIATTR_MERCURY_ISA_VERSION
	.align		4
        /*0020*/ 	.byte	0x03, 0x5f
        /*0022*/ 	.short	0x0101


	//----- nvinfo : EIATTR_INT_WARP_WIDE_INSTR_OFFSETS
	.align		4
        /*0024*/ 	.byte	0x04, 0x31
        /*0026*/ 	.short	(.L_11 - .L_10)


	//   ....[0]....
.L_10:
        /*0028*/ 	.word	0x00000030


	//----- nvinfo : EIATTR_VRC_CTA_INIT_COUNT
	.align		4
.L_11:
        /*002c*/ 	.byte	0x02, 0x4a
	.zero		1
	.zero		1


	//----- nvinfo : EIATTR_EXIT_INSTR_OFFSETS
	.align		4
        /*0030*/ 	.byte	0x04, 0x1c
        /*0032*/ 	.short	(.L_13 - .L_12)


	//   ....[0]....
.L_12:
        /*0034*/ 	.word	0x00000090


	//----- nvinfo : EIATTR_CBANK_PARAM_SIZE
	.align		4
.L_13:
        /*0038*/ 	.byte	0x03, 0x19
        /*003a*/ 	.short	0x0008


	//----- nvinfo : EIATTR_PARAM_CBANK
	.align		4
        /*003c*/ 	.byte	0x04, 0x0a
        /*003e*/ 	.short	(.L_15 - .L_14)
	.align		4
.L_14:
        /*0040*/ 	.word	index@(.nv.constant0._Z6kernelPi)
        /*0044*/ 	.short	0x0380
        /*0046*/ 	.short	0x0008


	//----- nvinfo : EIATTR_SW_WAR
	.align		4
.L_15:
        /*0048*/ 	.byte	0x04, 0x36
        /*004a*/ 	.short	(.L_17 - .L_16)
.L_16:
        /*004c*/ 	.word	0x00000008
.L_17:


//--------------------- .nv.callgraph             --------------------------
	.section	.nv.callgraph,"",@"SHT_CUDA_CALLGRAPH"
	.align	4
	.sectionentsize	8
	.align		4
        /*0000*/ 	.word	0x00000000
	.align		4
        /*0004*/ 	.word	0xffffffff
	.align		4
        /*0008*/ 	.word	0x00000000
	.align		4
        /*000c*/ 	.word	0xfffffffe
	.align		4
        /*0010*/ 	.word	0x00000000
	.align		4
        /*0014*/ 	.word	0xfffffffd
	.align		4
        /*0018*/ 	.word	0x00000000
	.align		4
        /*001c*/ 	.word	0xfffffffc


//--------------------- .text._Z6kernelPi         --------------------------
	.section	.text._Z6kernelPi,"ax",@progbits
	.align	128
        .global         _Z6kernelPi
        .type           _Z6kernelPi,@function
        .size           _Z6kernelPi,(.L_x_1 - _Z6kernelPi)
        .other          _Z6kernelPi,@"STO_CUDA_ENTRY STV_DEFAULT"
_Z6kernelPi:
.text._Z6kernelPi:
[----:B------:R-:W-:Y:S01]  /*0000*/  LDC R1, c[0x0][0x37c] ;  /* 0x0000df00ff017b82 */ /* 0x000fe20000000800 */
[----:B------:R-:W0:Y:S07]  /*0010*/  S2R R0, SR_LANEID ;  /* 0x0000000000007919 */ /* 0x000e2e0000000000 */
[----:B------:R-:W1:Y:S01]  /*0020*/  LDC.64 R2, c[0x0][0x380] ;  /* 0x0000e000ff027b82 */ /* 0x000e620000000a00 */
[----:B------:R-:W-:Y:S01]  /*0030*/  VOTEU.ANY UR6, UPT, PT ;  /* 0x0000000000067886 */ /* 0x000fe200038e0100 */
[----:B------:R-:W1:Y:S01]  /*0040*/  LDCU.64 UR4, c[0x0][0x358] ;  /* 0x00006b00ff0477ac */ /* 0x000e620008000a00 */
[----:B------:R-:W1:Y:S01]  /*0050*/  POPC R5, UR6 ;  /* 0x0000000600057d09 */ /* 0x000e620008000000 */
[----:B------:R-:W-:-:S06]  /*0060*/  UFLO.U32 UR7, UR6 ;  /* 0x00000006000772bd */ /* 0x000fcc00080e0000 */
[----:B0-----:R-:W-:-:S13]  /*0070*/  ISETP.EQ.U32.AND P0, PT, R0, UR7, PT ;  /* 0x0000000700007c0c */ /* 0x001fda000bf02070 */
[----:B-1----:R-:W-:Y:S01]  /*0080*/  @P0 REDG.E.ADD.STRONG.GPU desc[UR4][R2.64], R5 ;  /* 0x000000050200098e */ /* 0x002fe2000c12e104 */
[----:B------:R-:W-:Y:S05]  /*0090*/  EXIT ;  /* 0x000000000000794d */ /* 0x000fea0003800000 */
.L_x_0:
[----:B------:R-:W-:-:S00]  /*00a0*/  BRA `(.L_x_0) ;  /* 0xfffffffc00fc7947 */ /* 0x000fc0000383ffff */
[----:B------:R-:W-:-:S00]  /*00b0*/  NOP ;  /* 0x0000000000007918 */ /* 0x000fc00000000000 */
        /* <DEDUP_REMOVED lines=12> */
.L_x_1:


//--------------------- .nv.shared.reserved.0     --------------------------
	.section	.nv.shared.reserved.0,"aw",@nobits
	.weak		__nv_reservedSMEM_offset_0_alias
	.size		__nv_reservedSMEM_offset_0_alias, 0, 64
	.other		__nv_reservedSMEM_offset_0_alias,@"STO_CUDA_RESERVED_SHARED STV_DEFAULT"
__nv_reservedSMEM_offset_0_alias:
	.zero		0
	.zero		64


//--------------------- .nv.constant0._Z6kernelPi --------------------------
	.section	.nv.constant0._Z6kernelPi,"a",@progbits
	.sectionflags	@""
	.align	4
.nv.constant0._Z6kernelPi:
	.zero		904


//--------------------- SYMBOLS --------------------------

	.type		.nv.reservedSmem.offset0,@object
	.size		.nv.reservedSmem.offset0,0x4
